	.headerflags	@"EF_CUDA_TEXMODE_UNIFIED EF_CUDA_64BIT_ADDRESS EF_CUDA_ACCELERATORS EF_CUDA_SM90 EF_CUDA_VIRTUAL_SM(EF_CUDA_SM90)"
	.elftype	@"ET_EXEC"


//--------------------- .nv.info                  --------------------------
	.section	.nv.info,"",@"SHT_CUDA_INFO"
	.align	4


	//----- nvinfo : EIATTR_REGCOUNT
	.align		4
        /*0000*/ 	.byte	0x04, 0x2f
        /*0002*/ 	.short	(.L_1 - .L_0)
	.align		4
.L_0:
        /*0004*/ 	.word	index@(triton_poi_fused_add_convolution_native_batch_norm_backward_65)
        /*0008*/ 	.word	0x00000012


	//----- nvinfo : EIATTR_MIN_STACK_SIZE
	.align		4
.L_1:
        /*000c*/ 	.byte	0x04, 0x12
        /*000e*/ 	.short	(.L_3 - .L_2)
	.align		4
.L_2:
        /*0010*/ 	.word	index@(triton_poi_fused_add_convolution_native_batch_norm_backward_65)
        /*0014*/ 	.word	0x00000000


	//----- nvinfo : EIATTR_FRAME_SIZE
	.align		4
.L_3:
        /*0018*/ 	.byte	0x04, 0x11
        /*001a*/ 	.short	(.L_5 - .L_4)
	.align		4
.L_4:
        /*001c*/ 	.word	index@(triton_poi_fused_add_convolution_native_batch_norm_backward_65)
        /*0020*/ 	.word	0x00000000


	//----- nvinfo : EIATTR_MIN_STACK_SIZE
	.align		4
.L_5:
        /*0024*/ 	.byte	0x04, 0x12
        /*0026*/ 	.short	(.L_7 - .L_6)
	.align		4
.L_6:
        /*0028*/ 	.word	index@(triton_poi_fused_add_convolution_native_batch_norm_backward_65)
        /*002c*/ 	.word	0x00000000
.L_7:


//--------------------- .nv.info.triton_poi_fused_add_convolution_native_batch_norm_backward_65 --------------------------
	.section	.nv.info.triton_poi_fused_add_convolution_native_batch_norm_backward_65,"",@"SHT_CUDA_INFO"
	.sectionflags	@""
	.align	4


	//----- nvinfo : EIATTR_CUDA_API_VERSION
	.align		4
        /*0000*/ 	.byte	0x04, 0x37
        /*0002*/ 	.short	(.L_9 - .L_8)
.L_8:
        /*0004*/ 	.word	0x0000007c


	//----- nvinfo : EIATTR_KPARAM_INFO
	.align		4
.L_9:
        /*0008*/ 	.byte	0x04, 0x17
        /*000a*/ 	.short	(.L_11 - .L_10)
.L_10:
        /*000c*/ 	.word	0x00000000
        /*0010*/ 	.short	0x0004
        /*0012*/ 	.short	0x0020
        /*0014*/ 	.byte	0x00, 0xf0, 0x11, 0x00


	//----- nvinfo : EIATTR_KPARAM_INFO
	.align		4
.L_11:
        /*0018*/ 	.byte	0x04, 0x17
        /*001a*/ 	.short	(.L_13 - .L_12)
.L_12:
        /*001c*/ 	.word	0x00000000
        /*0020*/ 	.short	0x0003
        /*0022*/ 	.short	0x0018
        /*0024*/ 	.byte	0x00, 0xf4, 0x21, 0x00


	//----- nvinfo : EIATTR_KPARAM_INFO
	.align		4
.L_13:
        /*0028*/ 	.byte	0x04, 0x17
        /*002a*/ 	.short	(.L_15 - .L_14)
.L_14:
        /*002c*/ 	.word	0x00000000
        /*0030*/ 	.short	0x0002
        /*0032*/ 	.short	0x0010
        /*0034*/ 	.byte	0x00, 0xf4, 0x21, 0x00


	//----- nvinfo : EIATTR_KPARAM_INFO
	.align		4
.L_15:
        /*0038*/ 	.byte	0x04, 0x17
        /*003a*/ 	.short	(.L_17 - .L_16)
.L_16:
        /*003c*/ 	.word	0x00000000
        /*0040*/ 	.short	0x0001
        /*0042*/ 	.short	0x0008
        /*0044*/ 	.byte	0x00, 0xf4, 0x21, 0x00


	//----- nvinfo : EIATTR_KPARAM_INFO
	.align		4
.L_17:
        /*0048*/ 	.byte	0x04, 0x17
        /*004a*/ 	.short	(.L_19 - .L_18)
.L_18:
        /*004c*/ 	.word	0x00000000
        /*0050*/ 	.short	0x0000
        /*0052*/ 	.short	0x0000
        /*0054*/ 	.byte	0x00, 0xf4, 0x21, 0x00


	//----- nvinfo : EIATTR_SPARSE_MMA_MASK
	.align		4
.L_19:
        /*0058*/ 	.byte	0x03, 0x50
        /*005a*/ 	.short	0x0000


	//----- nvinfo : EIATTR_MAXREG_COUNT
	.align		4
        /*005c*/ 	.byte	0x03, 0x1b
        /*005e*/ 	.short	0x00ff


	//----- nvinfo : EIATTR_EXIT_INSTR_OFFSETS
	.align		4
        /*0060*/ 	.byte	0x04, 0x1c
        /*0062*/ 	.short	(.L_21 - .L_20)


	//   ....[0]....
.L_20:
        /*0064*/ 	.word	0x000001e0


	//   ....[1]....
        /*0068*/ 	.word	0x00000200


	//----- nvinfo : EIATTR_REQNTID
	.align		4
.L_21:
        /*006c*/ 	.byte	0x04, 0x10
        /*006e*/ 	.short	(.L_23 - .L_22)
.L_22:
        /*0070*/ 	.word	0x00000080
        /*0074*/ 	.word	0x00000001
        /*0078*/ 	.word	0x00000001


	//----- nvinfo : EIATTR_CBANK_PARAM_SIZE
	.align		4
.L_23:
        /*007c*/ 	.byte	0x03, 0x19
        /*007e*/ 	.short	0x0024


	//----- nvinfo : EIATTR_PARAM_CBANK
	.align		4
        /*0080*/ 	.byte	0x04, 0x0a
        /*0082*/ 	.short	(.L_25 - .L_24)
	.align		4
.L_24:
        /*0084*/ 	.word	index@(.nv.constant0.triton_poi_fused_add_convolution_native_batch_norm_backward_65)
        /*0088*/ 	.short	0x0210
        /*008a*/ 	.short	0x0024


	//----- nvinfo : EIATTR_SW_WAR
	.align		4
.L_25:
        /*008c*/ 	.byte	0x04, 0x36
        /*008e*/ 	.short	(.L_27 - .L_26)
.L_26:
        /*0090*/ 	.word	0x00000008
.L_27:


//--------------------- .nv.callgraph             --------------------------
	.section	.nv.callgraph,"",@"SHT_CUDA_CALLGRAPH"
	.align	4
	.sectionentsize	8
	.align		4
        /*0000*/ 	.word	0x00000000
	.align		4
        /*0004*/ 	.word	0xffffffff
	.align		4
        /*0008*/ 	.word	0x00000000
	.align		4
        /*000c*/ 	.word	0xfffffffe
	.align		4
        /*0010*/ 	.word	0x00000000
	.align		4
        /*0014*/ 	.word	0xfffffffd
	.align		4
        /*0018*/ 	.word	0x00000000
	.align		4
        /*001c*/ 	.word	0xfffffffc


//--------------------- .text.triton_poi_fused_add_convolution_native_batch_norm_backward_65 --------------------------
	.section	.text.triton_poi_fused_add_convolution_native_batch_norm_backward_65,"ax",@progbits
	.align	128
        .global         triton_poi_fused_add_convolution_native_batch_norm_backward_65
        .type           triton_poi_fused_add_convolution_native_batch_norm_backward_65,@function
        .size           triton_poi_fused_add_convolution_native_batch_norm_backward_65,(.L_x_1 - triton_poi_fused_add_convolution_native_batch_norm_backward_65)
        .other          triton_poi_fused_add_convolution_native_batch_norm_backward_65,@"STO_CUDA_ENTRY STV_DEFAULT"
triton_poi_fused_add_convolution_native_batch_norm_backward_65:
.text.triton_poi_fused_add_convolution_native_batch_norm_backward_65:
[----:B------:R-:W0:Y:S02]  /*0000*/  LDC R1, c[0x0][0x28] ;  /* 0x00000a00ff017b82 */ /* 0x000e240000000800 */
[----:B------:R-:W1:Y:S01]  /*0010*/  S2R R0, SR_TID.X ;  /* 0x0000000000007919 */ /* 0x000e620000002100 */
[----:B------:R-:W2:Y:S01]  /*0020*/  LDC.64 R8, c[0x0][0x218] ;  /* 0x00008600ff087b82 */ /* 0x000ea20000000a00 */
[----:B------:R-:W-:Y:S01]  /*0030*/  HFMA2.MMA R15, -RZ, RZ, 0, 0 ;  /* 0x00000000ff0f7435 */ /* 0x000fe200000001ff */
[----:B------:R-:W-:Y:S01]  /*0040*/  ULDC.64 UR4, c[0x0][0x208] ;  /* 0x0000820000047ab9 */ /* 0x000fe20000000a00 */
[----:B------:R-:W3:Y:S05]  /*0050*/  S2R R11, SR_CTAID.X ;  /* 0x00000000000b7919 */ /* 0x000eea0000002500 */
[----:B------:R-:W4:Y:S08]  /*0060*/  LDC.64 R6, c[0x0][0x210] ;  /* 0x00008400ff067b82 */ /* 0x000f300000000a00 */
[----:B------:R-:W5:Y:S01]  /*0070*/  LDC.64 R4, c[0x0][0x220] ;  /* 0x00008800ff047b82 */ /* 0x000f620000000a00 */
[----:B-1----:R-:W-:-:S02]  /*0080*/  LOP3.LUT R0, R0, 0x7f, RZ, 0xc0, !PT ;  /* 0x0000007f00007812 */ /* 0x002fc400078ec0ff */
[----:B---3--:R-:W-:-:S03]  /*0090*/  SHF.R.S32.HI R2, RZ, 0x18, R11 ;  /* 0x00000018ff027819 */ /* 0x008fc6000001140b */
[----:B------:R-:W-:Y:S01]  /*00a0*/  IMAD R11, R11, 0x80, R0 ;  /* 0x000000800b0b7824 */ /* 0x000fe200078e0200 */
[----:B------:R-:W-:-:S03]  /*00b0*/  SGXT R0, R2, 0x1 ;  /* 0x000000010200781a */ /* 0x000fc60000000200 */
[C---:B----4-:R-:W-:Y:S01]  /*00c0*/  IMAD.WIDE R6, R11.reuse, 0x4, R6 ;  /* 0x000000040b067825 */ /* 0x050fe200078e0206 */
[----:B------:R-:W1:Y:S01]  /*00d0*/  LDC.64 R2, c[0x0][0x228] ;  /* 0x00008a00ff027b82 */ /* 0x000e620000000a00 */
[C---:B------:R-:W-:Y:S02]  /*00e0*/  ISETP.GE.AND P0, PT, R11.reuse, 0x100, PT ;  /* 0x000001000b00780c */ /* 0x040fe40003f06270 */
[----:B------:R-:W-:Y:S01]  /*00f0*/  LEA.HI R0, R0, R11, RZ, 0x2 ;  /* 0x0000000b00007211 */ /* 0x000fe200078f10ff */
[----:B-----5:R-:W-:-:S03]  /*0100*/  IMAD.WIDE R4, R11, 0x4, R4 ;  /* 0x000000040b047825 */ /* 0x020fc600078e0204 */
[----:B------:R-:W-:-:S05]  /*0110*/  LOP3.LUT R0, R0, 0xfffffffc, RZ, 0xc0, !PT ;  /* 0xfffffffc00007812 */ /* 0x000fca00078ec0ff */
[----:B------:R-:W-:Y:S01]  /*0120*/  IMAD.IADD R13, R11, 0x1, -R0 ;  /* 0x000000010b0d7824 */ /* 0x000fe200078e0a00 */
[----:B------:R-:W-:-:S03]  /*0130*/  MOV R0, RZ ;  /* 0x000000ff00007202 */ /* 0x000fc60000000f00 */
[C---:B--2---:R-:W-:Y:S01]  /*0140*/  IMAD.WIDE R8, R13.reuse, 0x4, R8 ;  /* 0x000000040d087825 */ /* 0x044fe200078e0208 */
[----:B------:R-:W-:Y:S02]  /*0150*/  CS2R R10, SRZ ;  /* 0x00000000000a7805 */ /* 0x000fe4000001ff00 */
[----:B------:R-:W2:Y:S04]  /*0160*/  @!P0 LDG.E R0, desc[UR4][R6.64] ;  /* 0x0000000406008981 */ /* 0x000ea8000c1e1900 */
[----:B------:R-:W2:Y:S01]  /*0170*/  @!P0 LDG.E.EL R15, desc[UR4][R8.64] ;  /* 0x00000004080f8981 */ /* 0x000ea2000c2e1900 */
[----:B-1----:R-:W-:-:S03]  /*0180*/  IMAD.WIDE R2, R13, 0x4, R2 ;  /* 0x000000040d027825 */ /* 0x002fc600078e0202 */
[----:B------:R-:W3:Y:S04]  /*0190*/  @!P0 LDG.E R10, desc[UR4][R4.64] ;  /* 0x00000004040a8981 */ /* 0x000ee8000c1e1900 */
[----:B------:R-:W4:Y:S01]  /*01a0*/  @!P0 LDG.E.EL R11, desc[UR4][R2.64] ;  /* 0x00000004020b8981 */ /* 0x000f22000c2e1900 */
[----:B--2---:R-:W-:-:S04]  /*01b0*/  FADD R15, R15, R0 ;  /* 0x000000000f0f7221 */ /* 0x004fc80000000000 */
[----:B---3--:R-:W-:-:S04]  /*01c0*/  FADD R10, R15, R10 ;  /* 0x0000000a0f0a7221 */ /* 0x008fc80000000000 */
[----:B----4-:R-:W-:Y:S01]  /*01d0*/  FADD R11, R10, -R11 ;  /* 0x8000000b0a0b7221 */ /* 0x010fe20000000000 */
[----:B------:R-:W-:Y:S06]  /*01e0*/  @P0 EXIT ;  /* 0x000000000000094d */ /* 0x000fec0003800000 */
[----:B------:R-:W-:Y:S01]  /*01f0*/  STG.E desc[UR4][R6.64], R11 ;  /* 0x0000000b06007986 */ /* 0x000fe2000c101904 */
[----:B------:R-:W-:Y:S05]  /*0200*/  EXIT ;  /* 0x000000000000794d */ /* 0x000fea0003800000 */
.L_x_0:
[----:B------:R-:W-:-:S00]  /*0210*/  BRA `(.L_x_0) ;  /* 0xfffffffc00fc7947 */ /* 0x000fc0000383ffff */
[----:B------:R-:W-:-:S00]  /*0220*/  NOP ;  /* 0x0000000000007918 */ /* 0x000fc00000000000 */
        /* <DEDUP_REMOVED lines=13> */
.L_x_1:


//--------------------- .nv.constant0.triton_poi_fused_add_convolution_native_batch_norm_backward_65 --------------------------
	.section	.nv.constant0.triton_poi_fused_add_convolution_native_batch_norm_backward_65,"a",@progbits
	.sectionflags	@""
	.align	4
.nv.constant0.triton_poi_fused_add_convolution_native_batch_norm_backward_65:
	.zero		564
